//
// Generated by NVIDIA NVVM Compiler
//
// Compiler Build ID: CL-36424714
// Cuda compilation tools, release 13.0, V13.0.88
// Based on NVVM 20.0.0
//

.version 9.0
.target sm_100
.address_size 64

	// .globl	_Z15matVecMulKernelPfS_S_4Dim2

.visible .entry _Z15matVecMulKernelPfS_S_4Dim2(
	.param .u64 .ptr .align 1 _Z15matVecMulKernelPfS_S_4Dim2_param_0,
	.param .u64 .ptr .align 1 _Z15matVecMulKernelPfS_S_4Dim2_param_1,
	.param .u64 .ptr .align 1 _Z15matVecMulKernelPfS_S_4Dim2_param_2,
	.param .align 1 .b8 _Z15matVecMulKernelPfS_S_4Dim2_param_3[2]
)
{
	.reg .pred 	%p<11>;
	.reg .b16 	%rs<6>;
	.reg .b32 	%r<68>;
	.reg .b32 	%f<65>;
	.reg .b64 	%rd<28>;

	ld.param.u64 	%rd7, [_Z15matVecMulKernelPfS_S_4Dim2_param_0];
	ld.param.u64 	%rd8, [_Z15matVecMulKernelPfS_S_4Dim2_param_1];
	ld.param.u64 	%rd9, [_Z15matVecMulKernelPfS_S_4Dim2_param_2];
	ld.param.u8 	%rs2, [_Z15matVecMulKernelPfS_S_4Dim2_param_3];
	ld.param.u8 	%rs3, [_Z15matVecMulKernelPfS_S_4Dim2_param_3+1];
	cvta.to.global.u64 	%rd1, %rd9;
	cvta.to.global.u64 	%rd2, %rd8;
	mov.u32 	%r29, %ctaid.x;
	mov.u32 	%r30, %ntid.x;
	mov.u32 	%r31, %tid.x;
	mad.lo.s32 	%r1, %r29, %r30, %r31;
	cvt.u32.u16 	%r32, %rs3;
	and.b32  	%r33, %r32, 255;
	setp.ge.s32 	%p1, %r1, %r33;
	@%p1 bra 	$L__BB0_15;
	cvt.u32.u16 	%r34, %rs2;
	and.b32  	%r2, %r34, 255;
	setp.eq.s16 	%p2, %rs2, 0;
	mov.f32 	%f64, 0f00000000;
	@%p2 bra 	$L__BB0_14;
	mul.lo.s32 	%r3, %r1, %r2;
	and.b32  	%r4, %r2, 7;
	setp.lt.u16 	%p3, %rs2, 8;
	mov.b32 	%r62, 0;
	mov.u32 	%r67, %r62;
	@%p3 bra 	$L__BB0_5;
	and.b32  	%r62, %r2, 248;
	neg.s32 	%r56, %r62;
	add.s64 	%rd3, %rd2, 16;
	add.s64 	%rd27, %rd1, 16;
	mov.b32 	%r67, 0;
	mov.u32 	%r55, %r3;
$L__BB0_4:
	.pragma "nounroll";
	mul.wide.s32 	%rd10, %r55, 4;
	add.s64 	%rd11, %rd3, %rd10;
	ld.global.f32 	%f4, [%rd11+-16];
	ld.global.f32 	%f5, [%rd27+-16];
	cvt.rn.f32.s32 	%f6, %r67;
	fma.rn.f32 	%f7, %f4, %f5, %f6;
	cvt.rzi.s32.f32 	%r38, %f7;
	ld.global.f32 	%f8, [%rd11+-12];
	ld.global.f32 	%f9, [%rd27+-12];
	cvt.rn.f32.s32 	%f10, %r38;
	fma.rn.f32 	%f11, %f8, %f9, %f10;
	cvt.rzi.s32.f32 	%r39, %f11;
	ld.global.f32 	%f12, [%rd11+-8];
	ld.global.f32 	%f13, [%rd27+-8];
	cvt.rn.f32.s32 	%f14, %r39;
	fma.rn.f32 	%f15, %f12, %f13, %f14;
	cvt.rzi.s32.f32 	%r40, %f15;
	ld.global.f32 	%f16, [%rd11+-4];
	ld.global.f32 	%f17, [%rd27+-4];
	cvt.rn.f32.s32 	%f18, %r40;
	fma.rn.f32 	%f19, %f16, %f17, %f18;
	cvt.rzi.s32.f32 	%r41, %f19;
	ld.global.f32 	%f20, [%rd11];
	ld.global.f32 	%f21, [%rd27];
	cvt.rn.f32.s32 	%f22, %r41;
	fma.rn.f32 	%f23, %f20, %f21, %f22;
	cvt.rzi.s32.f32 	%r42, %f23;
	ld.global.f32 	%f24, [%rd11+4];
	ld.global.f32 	%f25, [%rd27+4];
	cvt.rn.f32.s32 	%f26, %r42;
	fma.rn.f32 	%f27, %f24, %f25, %f26;
	cvt.rzi.s32.f32 	%r43, %f27;
	ld.global.f32 	%f28, [%rd11+8];
	ld.global.f32 	%f29, [%rd27+8];
	cvt.rn.f32.s32 	%f30, %r43;
	fma.rn.f32 	%f31, %f28, %f29, %f30;
	cvt.rzi.s32.f32 	%r44, %f31;
	ld.global.f32 	%f32, [%rd11+12];
	ld.global.f32 	%f33, [%rd27+12];
	cvt.rn.f32.s32 	%f34, %r44;
	fma.rn.f32 	%f35, %f32, %f33, %f34;
	cvt.rzi.s32.f32 	%r67, %f35;
	add.s32 	%r56, %r56, 8;
	add.s32 	%r55, %r55, 8;
	add.s64 	%rd27, %rd27, 32;
	setp.ne.s32 	%p4, %r56, 0;
	@%p4 bra 	$L__BB0_4;
$L__BB0_5:
	setp.eq.s32 	%p5, %r4, 0;
	@%p5 bra 	$L__BB0_13;
	and.b32  	%r16, %r2, 3;
	setp.lt.u32 	%p6, %r4, 4;
	@%p6 bra 	$L__BB0_8;
	add.s32 	%r46, %r62, %r3;
	mul.wide.s32 	%rd12, %r46, 4;
	add.s64 	%rd13, %rd2, %rd12;
	ld.global.f32 	%f36, [%rd13];
	mul.wide.u32 	%rd14, %r62, 4;
	add.s64 	%rd15, %rd1, %rd14;
	ld.global.f32 	%f37, [%rd15];
	cvt.rn.f32.s32 	%f38, %r67;
	fma.rn.f32 	%f39, %f36, %f37, %f38;
	cvt.rzi.s32.f32 	%r47, %f39;
	ld.global.f32 	%f40, [%rd13+4];
	ld.global.f32 	%f41, [%rd15+4];
	cvt.rn.f32.s32 	%f42, %r47;
	fma.rn.f32 	%f43, %f40, %f41, %f42;
	cvt.rzi.s32.f32 	%r48, %f43;
	ld.global.f32 	%f44, [%rd13+8];
	ld.global.f32 	%f45, [%rd15+8];
	cvt.rn.f32.s32 	%f46, %r48;
	fma.rn.f32 	%f47, %f44, %f45, %f46;
	cvt.rzi.s32.f32 	%r49, %f47;
	ld.global.f32 	%f48, [%rd13+12];
	ld.global.f32 	%f49, [%rd15+12];
	cvt.rn.f32.s32 	%f50, %r49;
	fma.rn.f32 	%f51, %f48, %f49, %f50;
	cvt.rzi.s32.f32 	%r67, %f51;
	add.s32 	%r62, %r62, 4;
$L__BB0_8:
	setp.eq.s32 	%p7, %r16, 0;
	@%p7 bra 	$L__BB0_13;
	setp.eq.s32 	%p8, %r16, 1;
	@%p8 bra 	$L__BB0_11;
	add.s32 	%r51, %r62, %r3;
	mul.wide.s32 	%rd16, %r51, 4;
	add.s64 	%rd17, %rd2, %rd16;
	ld.global.f32 	%f52, [%rd17];
	mul.wide.u32 	%rd18, %r62, 4;
	add.s64 	%rd19, %rd1, %rd18;
	ld.global.f32 	%f53, [%rd19];
	cvt.rn.f32.s32 	%f54, %r67;
	fma.rn.f32 	%f55, %f52, %f53, %f54;
	cvt.rzi.s32.f32 	%r52, %f55;
	ld.global.f32 	%f56, [%rd17+4];
	ld.global.f32 	%f57, [%rd19+4];
	cvt.rn.f32.s32 	%f58, %r52;
	fma.rn.f32 	%f59, %f56, %f57, %f58;
	cvt.rzi.s32.f32 	%r67, %f59;
	add.s32 	%r62, %r62, 2;
$L__BB0_11:
	and.b32  	%r53, %r2, 1;
	setp.eq.b32 	%p9, %r53, 1;
	not.pred 	%p10, %p9;
	@%p10 bra 	$L__BB0_13;
	add.s32 	%r54, %r62, %r3;
	mul.wide.s32 	%rd20, %r54, 4;
	add.s64 	%rd21, %rd2, %rd20;
	ld.global.f32 	%f60, [%rd21];
	mul.wide.u32 	%rd22, %r62, 4;
	add.s64 	%rd23, %rd1, %rd22;
	ld.global.f32 	%f61, [%rd23];
	cvt.rn.f32.s32 	%f62, %r67;
	fma.rn.f32 	%f63, %f60, %f61, %f62;
	cvt.rzi.s32.f32 	%r67, %f63;
$L__BB0_13:
	cvt.rn.f32.s32 	%f64, %r67;
$L__BB0_14:
	cvta.to.global.u64 	%rd24, %rd7;
	mul.wide.s32 	%rd25, %r1, 4;
	add.s64 	%rd26, %rd24, %rd25;
	st.global.f32 	[%rd26], %f64;
$L__BB0_15:
	ret;

}


// ===== COMPILED SASS (sm_100) =====

	.target	sm_100

	.elftype	@"ET_EXEC"


//--------------------- .note.nv.tkinfo           --------------------------
	.section	.note.nv.tkinfo,"",@"SHT_NOTE"
	.sectionflags	@"SHF_NOTE_NV_TKINFO"
	.tkinfo
        /*0018*/ 	.word	0x00000002
        /*0030*/ 	.string	""
        /*0030*/ 	.string	"ptxas"
        /*0030*/ 	.string	"Cuda compilation tools, release 13.0, V13.0.88"
        /*0030*/ 	.string	"Build cuda_13.0.r13.0/compiler.36424714_0"
        /*0030*/ 	.string	"-arch sm_100 -m 64 "



//--------------------- .note.nv.cuinfo           --------------------------
	.section	.note.nv.cuinfo,"",@"SHT_NOTE"
	.sectionflags	@"SHF_NOTE_NV_CUINFO"
        /*0018*/ 	.short	0x0002
        /*001a*/ 	.short	0x0064
        /*001c*/ 	.short	0x0082
	.zero		2


//--------------------- .nv.info                  --------------------------
	.section	.nv.info,"",@"SHT_CUDA_INFO"
	.align	4


	//----- nvinfo : EIATTR_REGCOUNT
	.align		4
        /*0000*/ 	.byte	0x04, 0x2f
        /*0002*/ 	.short	(.L_1 - .L_0)
	.align		4
.L_0:
        /*0004*/ 	.word	index@(_Z15matVecMulKernelPfS_S_4Dim2)
        /*0008*/ 	.word	0x00000020


	//----- nvinfo : EIATTR_FRAME_SIZE
	.align		4
.L_1:
        /*000c*/ 	.byte	0x04, 0x11
        /*000e*/ 	.short	(.L_3 - .L_2)
	.align		4
.L_2:
        /*0010*/ 	.word	index@(_Z15matVecMulKernelPfS_S_4Dim2)
        /*0014*/ 	.word	0x00000000


	//----- nvinfo : EIATTR_MIN_STACK_SIZE
	.align		4
.L_3:
        /*0018*/ 	.byte	0x04, 0x12
        /*001a*/ 	.short	(.L_5 - .L_4)
	.align		4
.L_4:
        /*001c*/ 	.word	index@(_Z15matVecMulKernelPfS_S_4Dim2)
        /*0020*/ 	.word	0x00000000
.L_5:


//--------------------- .nv.compat                --------------------------
	.section	.nv.compat,"",@"SHT_CUDA_COMPAT_INFO"
	.align	4
        /*0000*/ 	.byte	0x02, 0x09, 0x00, 0x00, 0x02, 0x02, 0x01, 0x00, 0x02, 0x05, 0x05, 0x00, 0x03, 0x07, 0x01, 0x01
        /*0010*/ 	.byte	0x02, 0x03, 0x00, 0x00, 0x02, 0x06, 0x01, 0x00, 0x04, 0x0b, 0x08, 0x00, 0x09, 0x00, 0x00, 0x00
        /*0020*/ 	.byte	0x00, 0x00, 0x00, 0x00


//--------------------- .nv.info._Z15matVecMulKernelPfS_S_4Dim2 --------------------------
	.section	.nv.info._Z15matVecMulKernelPfS_S_4Dim2,"",@"SHT_CUDA_INFO"
	.sectionflags	@""
	.align	4


	//----- nvinfo : EIATTR_CUDA_API_VERSION
	.align		4
        /*0000*/ 	.byte	0x04, 0x37
        /*0002*/ 	.short	(.L_7 - .L_6)
.L_6:
        /*0004*/ 	.word	0x00000082


	//----- nvinfo : EIATTR_KPARAM_INFO
	.align		4
.L_7:
        /*0008*/ 	.byte	0x04, 0x17
        /*000a*/ 	.short	(.L_9 - .L_8)
.L_8:
        /*000c*/ 	.word	0x00000000
        /*0010*/ 	.short	0x0003
        /*0012*/ 	.short	0x0018
        /*0014*/ 	.byte	0x00, 0xf0, 0x09, 0x00


	//----- nvinfo : EIATTR_KPARAM_INFO
	.align		4
.L_9:
        /*0018*/ 	.byte	0x04, 0x17
        /*001a*/ 	.short	(.L_11 - .L_10)
.L_10:
        /*001c*/ 	.word	0x00000000
        /*0020*/ 	.short	0x0002
        /*0022*/ 	.short	0x0010
        /*0024*/ 	.byte	0x00, 0xf5, 0x21, 0x00


	//----- nvinfo : EIATTR_KPARAM_INFO
	.align		4
.L_11:
        /*0028*/ 	.byte	0x04, 0x17
        /*002a*/ 	.short	(.L_13 - .L_12)
.L_12:
        /*002c*/ 	.word	0x00000000
        /*0030*/ 	.short	0x0001
        /*0032*/ 	.short	0x0008
        /*0034*/ 	.byte	0x00, 0xf5, 0x21, 0x00


	//----- nvinfo : EIATTR_KPARAM_INFO
	.align		4
.L_13:
        /*0038*/ 	.byte	0x04, 0x17
        /*003a*/ 	.short	(.L_15 - .L_14)
.L_14:
        /*003c*/ 	.word	0x00000000
        /*0040*/ 	.short	0x0000
        /*0042*/ 	.short	0x0000
        /*0044*/ 	.byte	0x00, 0xf5, 0x21, 0x00


	//----- nvinfo : EIATTR_SPARSE_MMA_MASK
	.align		4
.L_15:
        /*0048*/ 	.byte	0x03, 0x50
        /*004a*/ 	.short	0x0000


	//----- nvinfo : EIATTR_MAXREG_COUNT
	.align		4
        /*004c*/ 	.byte	0x03, 0x1b
        /*004e*/ 	.short	0x00ff


	//----- nvinfo : EIATTR_MERCURY_ISA_VERSION
	.align		4
        /*0050*/ 	.byte	0x03, 0x5f
        /*0052*/ 	.short	0x0101


	//----- nvinfo : EIATTR_VRC_CTA_INIT_COUNT
	.align		4
        /*0054*/ 	.byte	0x02, 0x4a
	.zero		1
	.zero		1


	//----- nvinfo : EIATTR_EXIT_INSTR_OFFSETS
	.align		4
        /*0058*/ 	.byte	0x04, 0x1c
        /*005a*/ 	.short	(.L_17 - .L_16)


	//   ....[0]....
.L_16:
        /*005c*/ 	.word	0x00000070


	//   ....[1]....
        /*0060*/ 	.word	0x00000910


	//----- nvinfo : EIATTR_CBANK_PARAM_SIZE
	.align		4
.L_17:
        /*0064*/ 	.byte	0x03, 0x19
        /*0066*/ 	.short	0x001a


	//----- nvinfo : EIATTR_PARAM_CBANK
	.align		4
        /*0068*/ 	.byte	0x04, 0x0a
        /*006a*/ 	.short	(.L_19 - .L_18)
	.align		4
.L_18:
        /*006c*/ 	.word	index@(.nv.constant0._Z15matVecMulKernelPfS_S_4Dim2)
        /*0070*/ 	.short	0x0380
        /*0072*/ 	.short	0x001a


	//----- nvinfo : EIATTR_SW_WAR
	.align		4
.L_19:
        /*0074*/ 	.byte	0x04, 0x36
        /*0076*/ 	.short	(.L_21 - .L_20)
.L_20:
        /*0078*/ 	.word	0x00000008
.L_21:


//--------------------- .nv.callgraph             --------------------------
	.section	.nv.callgraph,"",@"SHT_CUDA_CALLGRAPH"
	.align	4
	.sectionentsize	8
	.align		4
        /*0000*/ 	.word	0x00000000
	.align		4
        /*0004*/ 	.word	0xffffffff
	.align		4
        /*0008*/ 	.word	0x00000000
	.align		4
        /*000c*/ 	.word	0xfffffffe
	.align		4
        /*0010*/ 	.word	0x00000000
	.align		4
        /*0014*/ 	.word	0xfffffffd
	.align		4
        /*0018*/ 	.word	0x00000000
	.align		4
        /*001c*/ 	.word	0xfffffffc


//--------------------- .text._Z15matVecMulKernelPfS_S_4Dim2 --------------------------
	.section	.text._Z15matVecMulKernelPfS_S_4Dim2,"ax",@progbits
	.align	128
        .global         _Z15matVecMulKernelPfS_S_4Dim2
        .type           _Z15matVecMulKernelPfS_S_4Dim2,@function
        .size           _Z15matVecMulKernelPfS_S_4Dim2,(.L_x_6 - _Z15matVecMulKernelPfS_S_4Dim2)
        .other          _Z15matVecMulKernelPfS_S_4Dim2,@"STO_CUDA_ENTRY STV_DEFAULT"
_Z15matVecMulKernelPfS_S_4Dim2:
.text._Z15matVecMulKernelPfS_S_4Dim2:
[----:B------:R-:W-:Y:S01]  /*0000*/  LDC R1, c[0x0][0x37c] ;  /* 0x0000df00ff017b82 */ /* 0x000fe20000000800 */
[----:B------:R-:W0:Y:S07]  /*0010*/  S2R R3, SR_TID.X ;  /* 0x0000000000037919 */ /* 0x000e2e0000002100 */
[----:B------:R-:W0:Y:S01]  /*0020*/  S2UR UR4, SR_CTAID.X ;  /* 0x00000000000479c3 */ /* 0x000e220000002500 */
[----:B------:R-:W1:Y:S07]  /*0030*/  LDCU.U8 UR5, c[0x0][0x399] ;  /* 0x00007320ff0577ac */ /* 0x000e6e0008000000 */
[----:B------:R-:W0:Y:S02]  /*0040*/  LDC R0, c[0x0][0x360] ;  /* 0x0000d800ff007b82 */ /* 0x000e240000000800 */
[----:B0-----:R-:W-:-:S05]  /*0050*/  IMAD R0, R0, UR4, R3 ;  /* 0x0000000400007c24 */ /* 0x001fca000f8e0203 */
[----:B-1----:R-:W-:-:S13]  /*0060*/  ISETP.GE.AND P0, PT, R0, UR5, PT ;  /* 0x0000000500007c0c */ /* 0x002fda000bf06270 */
[----:B------:R-:W-:Y:S05]  /*0070*/  @P0 EXIT ;  /* 0x000000000000094d */ /* 0x000fea0003800000 */
[----:B------:R-:W0:Y:S01]  /*0080*/  LDC.U8 R9, c[0x0][0x398] ;  /* 0x0000e600ff097b82 */ /* 0x000e220000000000 */
[----:B------:R-:W1:Y:S01]  /*0090*/  LDCU.64 UR8, c[0x0][0x358] ;  /* 0x00006b00ff0877ac */ /* 0x000e620008000a00 */
[----:B------:R-:W-:Y:S01]  /*00a0*/  IMAD.MOV.U32 R5, RZ, RZ, RZ ;  /* 0x000000ffff057224 */ /* 0x000fe200078e00ff */
[----:B0-----:R-:W-:-:S13]  /*00b0*/  ISETP.NE.AND P0, PT, R9, RZ, PT ;  /* 0x000000ff0900720c */ /* 0x001fda0003f05270 */
[----:B-1----:R-:W-:Y:S05]  /*00c0*/  @!P0 BRA `(.L_x_0) ;  /* 0x0000000800048947 */ /* 0x002fea0003800000 */
[C---:B------:R-:W-:Y:S01]  /*00d0*/  ISETP.GE.U32.AND P1, PT, R9.reuse, 0x8, PT ;  /* 0x000000080900780c */ /* 0x040fe20003f26070 */
[C---:B------:R-:W-:Y:S01]  /*00e0*/  IMAD R8, R9.reuse, R0, RZ ;  /* 0x0000000009087224 */ /* 0x040fe200078e02ff */
[----:B------:R-:W-:Y:S02]  /*00f0*/  LOP3.LUT R27, R9, 0x7, RZ, 0xc0, !PT ;  /* 0x00000007091b7812 */ /* 0x000fe400078ec0ff */
[----:B------:R-:W-:Y:S02]  /*0100*/  CS2R R6, SRZ ;  /* 0x0000000000067805 */ /* 0x000fe4000001ff00 */
[----:B------:R-:W-:-:S07]  /*0110*/  ISETP.NE.AND P0, PT, R27, RZ, PT ;  /* 0x000000ff1b00720c */ /* 0x000fce0003f05270 */
[----:B------:R-:W-:Y:S06]  /*0120*/  @!P1 BRA `(.L_x_1) ;  /* 0x0000000000f49947 */ /* 0x000fec0003800000 */
[----:B------:R-:W0:Y:S01]  /*0130*/  LDCU.64 UR4, c[0x0][0x390] ;  /* 0x00007200ff0477ac */ /* 0x000e220008000a00 */
[----:B------:R-:W-:Y:S01]  /*0140*/  LOP3.LUT R7, R9, 0xf8, RZ, 0xc0, !PT ;  /* 0x000000f809077812 */ /* 0x000fe200078ec0ff */
[----:B------:R-:W-:Y:S01]  /*0150*/  IMAD.MOV.U32 R6, RZ, RZ, RZ ;  /* 0x000000ffff067224 */ /* 0x000fe200078e00ff */
[----:B------:R-:W-:Y:S01]  /*0160*/  MOV R10, R8 ;  /* 0x00000008000a7202 */ /* 0x000fe20000000f00 */
[----:B------:R-:W1:Y:S02]  /*0170*/  LDCU.64 UR6, c[0x0][0x388] ;  /* 0x00007100ff0677ac */ /* 0x000e640008000a00 */
[----:B------:R-:W-:Y:S01]  /*0180*/  IMAD.MOV R11, RZ, RZ, -R7 ;  /* 0x000000ffff0b7224 */ /* 0x000fe200078e0a07 */
[----:B0-----:R-:W-:-:S04]  /*0190*/  UIADD3 UR4, UP1, UPT, UR4, 0x10, URZ ;  /* 0x0000001004047890 */ /* 0x001fc8000ff3e0ff */
[----:B------:R-:W-:Y:S02]  /*01a0*/  UIADD3.X UR5, UPT, UPT, URZ, UR5, URZ, UP1, !UPT ;  /* 0x00000005ff057290 */ /* 0x000fe40008ffe4ff */
[----:B-1----:R-:W-:Y:S01]  /*01b0*/  UIADD3 UR6, UP0, UPT, UR6, 0x10, URZ ;  /* 0x0000001006067890 */ /* 0x002fe2000ff1e0ff */
[----:B------:R-:W-:-:S03]  /*01c0*/  IMAD.U32 R2, RZ, RZ, UR4 ;  /* 0x00000004ff027e24 */ /* 0x000fc6000f8e00ff */
[----:B------:R-:W-:Y:S01]  /*01d0*/  MOV R3, UR5 ;  /* 0x0000000500037c02 */ /* 0x000fe20008000f00 */
[----:B------:R-:W-:-:S12]  /*01e0*/  UIADD3.X UR7, UPT, UPT, URZ, UR7, URZ, UP0, !UPT ;  /* 0x00000007ff077290 */ /* 0x000fd800087fe4ff */
.L_x_2:
[----:B------:R-:W-:Y:S01]  /*01f0*/  IMAD.U32 R4, RZ, RZ, UR6 ;  /* 0x00000006ff047e24 */ /* 0x000fe2000f8e00ff */
[----:B------:R-:W2:Y:S01]  /*0200*/  LDG.E R29, desc[UR8][R2.64+-0x10] ;  /* 0xfffff008021d7981 */ /* 0x000ea2000c1e1900 */
[----:B------:R-:W-:-:S03]  /*0210*/  IMAD.U32 R5, RZ, RZ, UR7 ;  /* 0x00000007ff057e24 */ /* 0x000fc6000f8e00ff */
[----:B------:R-:W3:Y:S01]  /*0220*/  LDG.E R23, desc[UR8][R2.64+-0xc] ;  /* 0xfffff40802177981 */ /* 0x000ee2000c1e1900 */
[----:B------:R-:W-:-:S03]  /*0230*/  IMAD.WIDE R4, R10, 0x4, R4 ;  /* 0x000000040a047825 */ /* 0x000fc600078e0204 */
[----:B------:R-:W4:Y:S04]  /*0240*/  LDG.E R21, desc[UR8][R2.64+-0x8] ;  /* 0xfffff80802157981 */ /* 0x000f28000c1e1900 */
[----:B------:R-:W2:Y:S04]  /*0250*/  LDG.E R26, desc[UR8][R4.64+-0x10] ;  /* 0xfffff008041a7981 */ /* 0x000ea8000c1e1900 */
[----:B------:R-:W3:Y:S04]  /*0260*/  LDG.E R22, desc[UR8][R4.64+-0xc] ;  /* 0xfffff40804167981 */ /* 0x000ee8000c1e1900 */
[----:B------:R-:W4:Y:S04]  /*0270*/  LDG.E R20, desc[UR8][R4.64+-0x8] ;  /* 0xfffff80804147981 */ /* 0x000f28000c1e1900 */
[----:B------:R-:W5:Y:S04]  /*0280*/  LDG.E R19, desc[UR8][R2.64+-0x4] ;  /* 0xfffffc0802137981 */ /* 0x000f68000c1e1900 */
[----:B------:R-:W5:Y:S04]  /*0290*/  LDG.E R18, desc[UR8][R4.64+-0x4] ;  /* 0xfffffc0804127981 */ /* 0x000f68000c1e1900 */
[----:B------:R-:W5:Y:S04]  /*02a0*/  LDG.E R17, desc[UR8][R2.64] ;  /* 0x0000000802117981 */ /* 0x000f68000c1e1900 */
[----:B------:R-:W5:Y:S04]  /*02b0*/  LDG.E R16, desc[UR8][R4.64] ;  /* 0x0000000804107981 */ /* 0x000f68000c1e1900 */
[----:B------:R-:W5:Y:S04]  /*02c0*/  LDG.E R15, desc[UR8][R2.64+0x4] ;  /* 0x00000408020f7981 */ /* 0x000f68000c1e1900 */
[----:B------:R-:W5:Y:S04]  /*02d0*/  LDG.E R14, desc[UR8][R4.64+0x4] ;  /* 0x00000408040e7981 */ /* 0x000f68000c1e1900 */
[----:B0-----:R-:W5:Y:S04]  /*02e0*/  LDG.E R13, desc[UR8][R2.64+0x8] ;  /* 0x00000808020d7981 */ /* 0x001f68000c1e1900 */
[----:B------:R-:W5:Y:S04]  /*02f0*/  LDG.E R12, desc[UR8][R4.64+0x8] ;  /* 0x00000808040c7981 */ /* 0x000f68000c1e1900 */
[----:B------:R-:W5:Y:S04]  /*0300*/  LDG.E R24, desc[UR8][R4.64+0xc] ;  /* 0x00000c0804187981 */ /* 0x000f68000c1e1900 */
[----:B------:R0:W5:Y:S01]  /*0310*/  LDG.E R25, desc[UR8][R2.64+0xc] ;  /* 0x00000c0802197981 */ /* 0x000162000c1e1900 */
[----:B-1----:R-:W-:-:S02]  /*0320*/  I2FP.F32.S32 R6, R6 ;  /* 0x0000000600067245 */ /* 0x002fc40000201400 */
[----:B------:R-:W-:-:S04]  /*0330*/  IADD3 R11, PT, PT, R11, 0x8, RZ ;  /* 0x000000080b0b7810 */ /* 0x000fc80007ffe0ff */
[----:B------:R-:W-:Y:S02]  /*0340*/  ISETP.NE.AND P1, PT, R11, RZ, PT ;  /* 0x000000ff0b00720c */ /* 0x000fe40003f25270 */
[----:B0-----:R-:W-:Y:S01]  /*0350*/  IADD3 R2, P2, PT, R2, 0x20, RZ ;  /* 0x0000002002027810 */ /* 0x001fe20007f5e0ff */
[----:B------:R-:W-:-:S04]  /*0360*/  VIADD R10, R10, 0x8 ;  /* 0x000000080a0a7836 */ /* 0x000fc80000000000 */
[----:B------:R-:W-:Y:S02]  /*0370*/  IMAD.X R3, RZ, RZ, R3, P2 ;  /* 0x000000ffff037224 */ /* 0x000fe400010e0603 */
[----:B--2---:R-:W-:-:S06]  /*0380*/  FFMA R6, R26, R29, R6 ;  /* 0x0000001d1a067223 */ /* 0x004fcc0000000006 */
[----:B------:R-:W0:Y:S02]  /*0390*/  F2I.TRUNC.NTZ R6, R6 ;  /* 0x0000000600067305 */ /* 0x000e24000020f100 */
[----:B0-----:R-:W-:-:S05]  /*03a0*/  I2FP.F32.S32 R29, R6 ;  /* 0x00000006001d7245 */ /* 0x001fca0000201400 */
[----:B---3--:R-:W-:-:S06]  /*03b0*/  FFMA R22, R22, R23, R29 ;  /* 0x0000001716167223 */ /* 0x008fcc000000001d */
[----:B------:R-:W0:Y:S02]  /*03c0*/  F2I.TRUNC.NTZ R22, R22 ;  /* 0x0000001600167305 */ /* 0x000e24000020f100 */
[----:B0-----:R-:W-:-:S05]  /*03d0*/  I2FP.F32.S32 R23, R22 ;  /* 0x0000001600177245 */ /* 0x001fca0000201400 */
[----:B----4-:R-:W-:-:S06]  /*03e0*/  FFMA R20, R20, R21, R23 ;  /* 0x0000001514147223 */ /* 0x010fcc0000000017 */
[----:B------:R-:W0:Y:S02]  /*03f0*/  F2I.TRUNC.NTZ R20, R20 ;  /* 0x0000001400147305 */ /* 0x000e24000020f100 */
[----:B0-----:R-:W-:-:S05]  /*0400*/  I2FP.F32.S32 R5, R20 ;  /* 0x0000001400057245 */ /* 0x001fca0000201400 */
[----:B-----5:R-:W-:-:S06]  /*0410*/  FFMA R5, R18, R19, R5 ;  /* 0x0000001312057223 */ /* 0x020fcc0000000005 */
[----:B------:R-:W0:Y:S02]  /*0420*/  F2I.TRUNC.NTZ R5, R5 ;  /* 0x0000000500057305 */ /* 0x000e24000020f100 */
[----:B0-----:R-:W-:-:S05]  /*0430*/  I2FP.F32.S32 R19, R5 ;  /* 0x0000000500137245 */ /* 0x001fca0000201400 */
[----:B------:R-:W-:-:S06]  /*0440*/  FFMA R16, R16, R17, R19 ;  /* 0x0000001110107223 */ /* 0x000fcc0000000013 */
        /* <DEDUP_REMOVED lines=8> */
[----:B------:R-:W-:-:S04]  /*04d0*/  FFMA R13, R24, R25, R13 ;  /* 0x00000019180d7223 */ /* 0x000fc8000000000d */
[----:B------:R0:W1:Y:S01]  /*04e0*/  F2I.TRUNC.NTZ R6, R13 ;  /* 0x0000000d00067305 */ /* 0x000062000020f100 */
[----:B------:R-:W-:Y:S05]  /*04f0*/  @P1 BRA `(.L_x_2) ;  /* 0xfffffffc003c1947 */ /* 0x000fea000383ffff */
.L_x_1:
[----:B------:R-:W-:Y:S05]  /*0500*/  @!P0 BRA `(.L_x_3) ;  /* 0x0000000000f08947 */ /* 0x000fea0003800000 */
[----:B------:R-:W-:Y:S02]  /*0510*/  ISETP.GE.U32.AND P0, PT, R27, 0x4, PT ;  /* 0x000000041b00780c */ /* 0x000fe40003f06070 */
[----:B------:R-:W-:-:S04]  /*0520*/  LOP3.LUT R16, R9, 0x3, RZ, 0xc0, !PT ;  /* 0x0000000309107812 */ /* 0x000fc800078ec0ff */
[----:B------:R-:W-:-:S07]  /*0530*/  ISETP.NE.AND P1, PT, R16, RZ, PT ;  /* 0x000000ff1000720c */ /* 0x000fce0003f25270 */
[----:B------:R-:W-:Y:S06]  /*0540*/  @!P0 BRA `(.L_x_4) ;  /* 0x0000000000688947 */ /* 0x000fec0003800000 */
[----:B------:R-:W2:Y:S01]  /*0550*/  LDC.64 R2, c[0x0][0x388] ;  /* 0x0000e200ff027b82 */ /* 0x000ea20000000a00 */
[----:B------:R-:W-:-:S07]  /*0560*/  IADD3 R11, PT, PT, R8, R7, RZ ;  /* 0x00000007080b7210 */ /* 0x000fce0007ffe0ff */
[----:B------:R-:W3:Y:S01]  /*0570*/  LDC.64 R4, c[0x0][0x390] ;  /* 0x0000e400ff047b82 */ /* 0x000ee20000000a00 */
[----:B--2---:R-:W-:-:S05]  /*0580*/  IMAD.WIDE R2, R11, 0x4, R2 ;  /* 0x000000040b027825 */ /* 0x004fca00078e0202 */
[----:B------:R-:W2:Y:S01]  /*0590*/  LDG.E R10, desc[UR8][R2.64] ;  /* 0x00000008020a7981 */ /* 0x000ea2000c1e1900 */
[----:B---3--:R-:W-:-:S03]  /*05a0*/  IMAD.WIDE.U32 R4, R7, 0x4, R4 ;  /* 0x0000000407047825 */ /* 0x008fc600078e0004 */
[----:B------:R-:W3:Y:S04]  /*05b0*/  LDG.E R12, desc[UR8][R2.64+0x4] ;  /* 0x00000408020c7981 */ /* 0x000ee8000c1e1900 */
[----:B------:R-:W2:Y:S04]  /*05c0*/  LDG.E R11, desc[UR8][R4.64] ;  /* 0x00000008040b7981 */ /* 0x000ea8000c1e1900 */
[----:B------:R-:W3:Y:S04]  /*05d0*/  LDG.E R15, desc[UR8][R4.64+0x4] ;  /* 0x00000408040f7981 */ /* 0x000ee8000c1e1900 */
[----:B------:R-:W4:Y:S04]  /*05e0*/  LDG.E R14, desc[UR8][R2.64+0x8] ;  /* 0x00000808020e7981 */ /* 0x000f28000c1e1900 */
[----:B------:R-:W4:Y:S04]  /*05f0*/  LDG.E R17, desc[UR8][R4.64+0x8] ;  /* 0x0000080804117981 */ /* 0x000f28000c1e1900 */
[----:B------:R5:W5:Y:S04]  /*0600*/  LDG.E R18, desc[UR8][R2.64+0xc] ;  /* 0x00000c0802127981 */ /* 0x000b68000c1e1900 */
[----:B------:R-:W5:Y:S01]  /*0610*/  LDG.E R19, desc[UR8][R4.64+0xc] ;  /* 0x00000c0804137981 */ /* 0x000f62000c1e1900 */
[----:B01----:R-:W-:Y:S01]  /*0620*/  I2FP.F32.S32 R13, R6 ;  /* 0x00000006000d7245 */ /* 0x003fe20000201400 */
[----:B------:R-:W-:-:S04]  /*0630*/  VIADD R7, R7, 0x4 ;  /* 0x0000000407077836 */ /* 0x000fc80000000000 */
[----:B--2---:R-:W-:-:S06]  /*0640*/  FFMA R10, R10, R11, R13 ;  /* 0x0000000b0a0a7223 */ /* 0x004fcc000000000d */
[----:B------:R-:W0:Y:S02]  /*0650*/  F2I.TRUNC.NTZ R10, R10 ;  /* 0x0000000a000a7305 */ /* 0x000e24000020f100 */
[----:B0-----:R-:W-:-:S05]  /*0660*/  I2FP.F32.S32 R11, R10 ;  /* 0x0000000a000b7245 */ /* 0x001fca0000201400 */
[----:B---3--:R-:W-:-:S06]  /*0670*/  FFMA R11, R12, R15, R11 ;  /* 0x0000000f0c0b7223 */ /* 0x008fcc000000000b */
[----:B------:R-:W0:Y:S02]  /*0680*/  F2I.TRUNC.NTZ R11, R11 ;  /* 0x0000000b000b7305 */ /* 0x000e24000020f100 */
[----:B0-----:R-:W-:-:S05]  /*0690*/  I2FP.F32.S32 R13, R11 ;  /* 0x0000000b000d7245 */ /* 0x001fca0000201400 */
[----:B----4-:R-:W-:-:S06]  /*06a0*/  FFMA R13, R14, R17, R13 ;  /* 0x000000110e0d7223 */ /* 0x010fcc000000000d */
[----:B------:R-:W5:Y:S02]  /*06b0*/  F2I.TRUNC.NTZ R13, R13 ;  /* 0x0000000d000d7305 */ /* 0x000f64000020f100 */
[----:B-----5:R-:W-:-:S05]  /*06c0*/  I2FP.F32.S32 R3, R13 ;  /* 0x0000000d00037245 */ /* 0x020fca0000201400 */
[----:B------:R-:W-:-:S04]  /*06d0*/  FFMA R3, R18, R19, R3 ;  /* 0x0000001312037223 */ /* 0x000fc80000000003 */
[----:B------:R2:W3:Y:S03]  /*06e0*/  F2I.TRUNC.NTZ R6, R3 ;  /* 0x0000000300067305 */ /* 0x0004e6000020f100 */
.L_x_4:
[----:B------:R-:W-:Y:S05]  /*06f0*/  @!P1 BRA `(.L_x_3) ;  /* 0x0000000000749947 */ /* 0x000fea0003800000 */
[----:B------:R-:W-:-:S13]  /*0700*/  ISETP.NE.AND P0, PT, R16, 0x1, PT ;  /* 0x000000011000780c */ /* 0x000fda0003f05270 */
[----:B--2---:R-:W2:Y:S01]  /*0710*/  @P0 LDC.64 R2, c[0x0][0x388] ;  /* 0x0000e200ff020b82 */ /* 0x004ea20000000a00 */
[----:B------:R-:W-:-:S07]  /*0720*/  @P0 IADD3 R11, PT, PT, R8, R7, RZ ;  /* 0x00000007080b0210 */ /* 0x000fce0007ffe0ff */
[----:B------:R-:W0:Y:S01]  /*0730*/  @P0 LDC.64 R4, c[0x0][0x390] ;  /* 0x0000e400ff040b82 */ /* 0x000e220000000a00 */
[----:B------:R-:W-:Y:S01]  /*0740*/  LOP3.LUT R9, R9, 0x1, RZ, 0xc0, !PT ;  /* 0x0000000109097812 */ /* 0x000fe200078ec0ff */
[----:B--2---:R-:W-:-:S05]  /*0750*/  @P0 IMAD.WIDE R10, R11, 0x4, R2 ;  /* 0x000000040b0a0825 */ /* 0x004fca00078e0202 */
[----:B------:R-:W2:Y:S01]  /*0760*/  @P0 LDG.E R14, desc[UR8][R10.64] ;  /* 0x000000080a0e0981 */ /* 0x000ea2000c1e1900 */
[----:B0-----:R-:W-:Y:S01]  /*0770*/  @P0 IMAD.WIDE.U32 R12, R7, 0x4, R4 ;  /* 0x00000004070c0825 */ /* 0x001fe200078e0004 */
[----:B------:R-:W-:Y:S02]  /*0780*/  ISETP.NE.U32.AND P1, PT, R9, 0x1, PT ;  /* 0x000000010900780c */ /* 0x000fe40003f25070 */
[----:B------:R-:W4:Y:S04]  /*0790*/  @P0 LDG.E R16, desc[UR8][R10.64+0x4] ;  /* 0x000004080a100981 */ /* 0x000f28000c1e1900 */
[----:B------:R-:W2:Y:S04]  /*07a0*/  @P0 LDG.E R15, desc[UR8][R12.64] ;  /* 0x000000080c0f0981 */ /* 0x000ea8000c1e1900 */
[----:B------:R-:W4:Y:S03]  /*07b0*/  @P0 LDG.E R17, desc[UR8][R12.64+0x4] ;  /* 0x000004080c110981 */ /* 0x000f26000c1e1900 */
[----:B------:R-:W0:Y:S08]  /*07c0*/  @!P1 LDC.64 R2, c[0x0][0x388] ;  /* 0x0000e200ff029b82 */ /* 0x000e300000000a00 */
[----:B------:R-:W5:Y:S01]  /*07d0*/  @!P1 LDC.64 R4, c[0x0][0x390] ;  /* 0x0000e400ff049b82 */ /* 0x000f620000000a00 */
[----:B------:R-:W-:-:S05]  /*07e0*/  @P0 VIADD R7, R7, 0x2 ;  /* 0x0000000207070836 */ /* 0x000fca0000000000 */
[----:B------:R-:W-:-:S05]  /*07f0*/  @!P1 IADD3 R9, PT, PT, R8, R7, RZ ;  /* 0x0000000708099210 */ /* 0x000fca0007ffe0ff */
[----:B0-----:R-:W-:-:S06]  /*0800*/  @!P1 IMAD.WIDE R2, R9, 0x4, R2 ;  /* 0x0000000409029825 */ /* 0x001fcc00078e0202 */
[----:B------:R-:W4:Y:S01]  /*0810*/  @!P1 LDG.E R2, desc[UR8][R2.64] ;  /* 0x0000000802029981 */ /* 0x000f22000c1e1900 */
[----:B-----5:R-:W-:-:S06]  /*0820*/  @!P1 IMAD.WIDE.U32 R4, R7, 0x4, R4 ;  /* 0x0000000407049825 */ /* 0x020fcc00078e0004 */
[----:B------:R-:W5:Y:S01]  /*0830*/  @!P1 LDG.E R5, desc[UR8][R4.64] ;  /* 0x0000000804059981 */ /* 0x000f62000c1e1900 */
[----:B-1-3--:R-:W-:-:S05]  /*0840*/  @P0 I2FP.F32.S32 R7, R6 ;  /* 0x0000000600070245 */ /* 0x00afca0000201400 */
[----:B--2---:R-:W-:-:S06]  /*0850*/  @P0 FFMA R14, R14, R15, R7 ;  /* 0x0000000f0e0e0223 */ /* 0x004fcc0000000007 */
[----:B------:R-:W0:Y:S02]  /*0860*/  @P0 F2I.TRUNC.NTZ R14, R14 ;  /* 0x0000000e000e0305 */ /* 0x000e24000020f100 */
[----:B0-----:R-:W-:-:S05]  /*0870*/  @P0 I2FP.F32.S32 R7, R14 ;  /* 0x0000000e00070245 */ /* 0x001fca0000201400 */
[----:B----4-:R-:W-:-:S04]  /*0880*/  @P0 FFMA R16, R16, R17, R7 ;  /* 0x0000001110100223 */ /* 0x010fc80000000007 */
[----:B------:R-:W0:Y:S02]  /*0890*/  @P0 F2I.TRUNC.NTZ R6, R16 ;  /* 0x0000001000060305 */ /* 0x000e24000020f100 */
[----:B0-----:R-:W-:-:S05]  /*08a0*/  @!P1 I2FP.F32.S32 R7, R6 ;  /* 0x0000000600079245 */ /* 0x001fca0000201400 */
[----:B-----5:R-:W-:-:S04]  /*08b0*/  @!P1 FFMA R7, R2, R5, R7 ;  /* 0x0000000502079223 */ /* 0x020fc80000000007 */
[----:B------:R4:W0:Y:S03]  /*08c0*/  @!P1 F2I.TRUNC.NTZ R6, R7 ;  /* 0x0000000700069305 */ /* 0x000826000020f100 */
.L_x_3:
[----:B01-3--:R-:W-:-:S07]  /*08d0*/  I2FP.F32.S32 R5, R6 ;  /* 0x0000000600057245 */ /* 0x00bfce0000201400 */
.L_x_0:
[----:B--2---:R-:W0:Y:S02]  /*08e0*/  LDC.64 R2, c[0x0][0x380] ;  /* 0x0000e000ff027b82 */ /* 0x004e240000000a00 */
[----:B0-----:R-:W-:-:S05]  /*08f0*/  IMAD.WIDE R2, R0, 0x4, R2 ;  /* 0x0000000400027825 */ /* 0x001fca00078e0202 */
[----:B------:R-:W-:Y:S01]  /*0900*/  STG.E desc[UR8][R2.64], R5 ;  /* 0x0000000502007986 */ /* 0x000fe2000c101908 */
[----:B------:R-:W-:Y:S05]  /*0910*/  EXIT ;  /* 0x000000000000794d */ /* 0x000fea0003800000 */
.L_x_5:
[----:B------:R-:W-:-:S00]  /*0920*/  BRA `(.L_x_5) ;  /* 0xfffffffc00fc7947 */ /* 0x000fc0000383ffff */
[----:B------:R-:W-:-:S00]  /*0930*/  NOP ;  /* 0x0000000000007918 */ /* 0x000fc00000000000 */
        /* <DEDUP_REMOVED lines=12> */
.L_x_6:


//--------------------- .nv.shared.reserved.0     --------------------------
	.section	.nv.shared.reserved.0,"aw",@nobits
	.weak		__nv_reservedSMEM_offset_0_alias
	.size		__nv_reservedSMEM_offset_0_alias, 0, 64
	.other		__nv_reservedSMEM_offset_0_alias,@"STO_CUDA_RESERVED_SHARED STV_DEFAULT"
__nv_reservedSMEM_offset_0_alias:
	.zero		0
	.zero		64


//--------------------- .nv.constant0._Z15matVecMulKernelPfS_S_4Dim2 --------------------------
	.section	.nv.constant0._Z15matVecMulKernelPfS_S_4Dim2,"a",@progbits
	.sectionflags	@""
	.align	4
.nv.constant0._Z15matVecMulKernelPfS_S_4Dim2:
	.zero		922


//--------------------- SYMBOLS --------------------------

	.type		.nv.reservedSmem.offset0,@object
	.size		.nv.reservedSmem.offset0,0x4
